//
// Generated by NVIDIA NVVM Compiler
//
// Compiler Build ID: CL-36424714
// Cuda compilation tools, release 13.0, V13.0.88
// Based on NVVM 20.0.0
//

.version 9.0
.target sm_100
.address_size 64

	// .globl	_Z21tankInteractionKernelPiS_S_S_iiS_S_
.extern .func  (.param .b32 func_retval0) vprintf
(
	.param .b64 vprintf_param_0,
	.param .b64 vprintf_param_1
)
;
// _ZZ21tankInteractionKernelPiS_S_S_iiS_S_E2x1 has been demoted
// _ZZ21tankInteractionKernelPiS_S_S_iiS_S_E2y1 has been demoted
// _ZZ21tankInteractionKernelPiS_S_S_iiS_S_E2x2 has been demoted
// _ZZ21tankInteractionKernelPiS_S_S_iiS_S_E2y2 has been demoted
// _ZZ21tankInteractionKernelPiS_S_S_iiS_S_E3dir has been demoted
// _ZZ21tankInteractionKernelPiS_S_S_iiS_S_E2it has been demoted
// _ZZ21tankInteractionKernelPiS_S_S_iiS_S_E13smallest_dist has been demoted
// _ZZ21tankInteractionKernelPiS_S_S_iiS_S_E3old has been demoted
// _ZZ21tankInteractionKernelPiS_S_S_iiS_S_E7lockvar has been demoted
.global .align 1 .b8 $str[63] = {123, 37, 100, 44, 37, 100, 125, 32, 38, 32, 123, 37, 100, 44, 37, 100, 125, 32, 108, 105, 110, 101, 32, 105, 115, 32, 37, 100, 32, 99, 111, 108, 108, 105, 110, 101, 97, 114, 32, 116, 111, 32, 123, 37, 100, 44, 37, 100, 125, 44, 32, 100, 105, 114, 32, 105, 115, 32, 37, 100, 32, 10};
.global .align 1 .b8 $str$1[24] = {37, 100, 32, 45, 62, 32, 37, 100, 32, 97, 110, 100, 32, 104, 105, 116, 32, 116, 111, 32, 37, 100, 10};

.visible .entry _Z21tankInteractionKernelPiS_S_S_iiS_S_(
	.param .u64 .ptr .align 1 _Z21tankInteractionKernelPiS_S_S_iiS_S__param_0,
	.param .u64 .ptr .align 1 _Z21tankInteractionKernelPiS_S_S_iiS_S__param_1,
	.param .u64 .ptr .align 1 _Z21tankInteractionKernelPiS_S_S_iiS_S__param_2,
	.param .u64 .ptr .align 1 _Z21tankInteractionKernelPiS_S_S_iiS_S__param_3,
	.param .u32 _Z21tankInteractionKernelPiS_S_S_iiS_S__param_4,
	.param .u32 _Z21tankInteractionKernelPiS_S_S_iiS_S__param_5,
	.param .u64 .ptr .align 1 _Z21tankInteractionKernelPiS_S_S_iiS_S__param_6,
	.param .u64 .ptr .align 1 _Z21tankInteractionKernelPiS_S_S_iiS_S__param_7
)
{
	.local .align 16 .b8 	__local_depot0[32];
	.reg .b64 	%SP;
	.reg .b64 	%SPL;
	.reg .pred 	%p<73>;
	.reg .b32 	%r<106>;
	.reg .b64 	%rd<36>;
	// demoted variable
	.shared .align 4 .u32 _ZZ21tankInteractionKernelPiS_S_S_iiS_S_E2x1;
	// demoted variable
	.shared .align 4 .u32 _ZZ21tankInteractionKernelPiS_S_S_iiS_S_E2y1;
	// demoted variable
	.shared .align 4 .u32 _ZZ21tankInteractionKernelPiS_S_S_iiS_S_E2x2;
	// demoted variable
	.shared .align 4 .u32 _ZZ21tankInteractionKernelPiS_S_S_iiS_S_E2y2;
	// demoted variable
	.shared .align 4 .u32 _ZZ21tankInteractionKernelPiS_S_S_iiS_S_E3dir;
	// demoted variable
	.shared .align 4 .u32 _ZZ21tankInteractionKernelPiS_S_S_iiS_S_E2it;
	// demoted variable
	.shared .align 4 .u32 _ZZ21tankInteractionKernelPiS_S_S_iiS_S_E13smallest_dist;
	// demoted variable
	.shared .align 4 .u32 _ZZ21tankInteractionKernelPiS_S_S_iiS_S_E3old;
	// demoted variable
	.shared .align 4 .u32 _ZZ21tankInteractionKernelPiS_S_S_iiS_S_E7lockvar;
	mov.u64 	%SPL, __local_depot0;
	cvta.local.u64 	%SP, %SPL;
	ld.param.u64 	%rd9, [_Z21tankInteractionKernelPiS_S_S_iiS_S__param_0];
	ld.param.u64 	%rd10, [_Z21tankInteractionKernelPiS_S_S_iiS_S__param_1];
	ld.param.u64 	%rd6, [_Z21tankInteractionKernelPiS_S_S_iiS_S__param_3];
	ld.param.u32 	%r41, [_Z21tankInteractionKernelPiS_S_S_iiS_S__param_4];
	ld.param.u32 	%r42, [_Z21tankInteractionKernelPiS_S_S_iiS_S__param_5];
	ld.param.u64 	%rd7, [_Z21tankInteractionKernelPiS_S_S_iiS_S__param_6];
	ld.param.u64 	%rd8, [_Z21tankInteractionKernelPiS_S_S_iiS_S__param_7];
	cvta.to.global.u64 	%rd1, %rd10;
	cvta.to.global.u64 	%rd2, %rd9;
	add.u64 	%rd11, %SP, 0;
	add.u64 	%rd3, %SPL, 0;
	mov.u32 	%r1, %ctaid.x;
	add.s32 	%r43, %r42, %r1;
	rem.u32 	%r2, %r43, %r41;
	mov.u32 	%r3, %tid.x;
	mul.wide.u32 	%rd12, %r3, 4;
	add.s64 	%rd13, %rd2, %rd12;
	ld.global.u32 	%r4, [%rd13];
	add.s64 	%rd14, %rd1, %rd12;
	ld.global.u32 	%r5, [%rd14];
	bar.sync 	0;
	setp.ne.s32 	%p14, %r3, 0;
	@%p14 bra 	$L__BB0_9;
	mul.wide.u32 	%rd15, %r1, 4;
	add.s64 	%rd16, %rd2, %rd15;
	ld.global.u32 	%r6, [%rd16];
	st.shared.u32 	[_ZZ21tankInteractionKernelPiS_S_S_iiS_S_E2x1], %r6;
	add.s64 	%rd17, %rd1, %rd15;
	ld.global.u32 	%r44, [%rd17];
	st.shared.u32 	[_ZZ21tankInteractionKernelPiS_S_S_iiS_S_E2y1], %r44;
	mul.wide.s32 	%rd18, %r2, 4;
	add.s64 	%rd19, %rd2, %rd18;
	ld.global.u32 	%r8, [%rd19];
	st.shared.u32 	[_ZZ21tankInteractionKernelPiS_S_S_iiS_S_E2x2], %r8;
	add.s64 	%rd20, %rd1, %rd18;
	ld.global.u32 	%r45, [%rd20];
	st.shared.u32 	[_ZZ21tankInteractionKernelPiS_S_S_iiS_S_E2y2], %r45;
	setp.gt.s32 	%p15, %r6, %r8;
	setp.gt.s32 	%p16, %r44, %r45;
	or.pred  	%p17, %p15, %p16;
	@%p17 bra 	$L__BB0_3;
	mov.b32 	%r49, 1;
	st.shared.u32 	[_ZZ21tankInteractionKernelPiS_S_S_iiS_S_E3dir], %r49;
	bra.uni 	$L__BB0_9;
$L__BB0_3:
	setp.gt.s32 	%p18, %r44, %r45;
	setp.le.s32 	%p19, %r6, %r8;
	or.pred  	%p20, %p19, %p18;
	@%p20 bra 	$L__BB0_5;
	mov.b32 	%r48, 2;
	st.shared.u32 	[_ZZ21tankInteractionKernelPiS_S_S_iiS_S_E3dir], %r48;
	bra.uni 	$L__BB0_9;
$L__BB0_5:
	setp.le.s32 	%p21, %r6, %r8;
	setp.le.s32 	%p22, %r44, %r45;
	or.pred  	%p23, %p21, %p22;
	@%p23 bra 	$L__BB0_7;
	mov.b32 	%r47, 3;
	st.shared.u32 	[_ZZ21tankInteractionKernelPiS_S_S_iiS_S_E3dir], %r47;
	bra.uni 	$L__BB0_9;
$L__BB0_7:
	setp.le.s32 	%p24, %r44, %r45;
	setp.gt.s32 	%p25, %r6, %r8;
	or.pred  	%p26, %p25, %p24;
	@%p26 bra 	$L__BB0_9;
	mov.b32 	%r46, 4;
	st.shared.u32 	[_ZZ21tankInteractionKernelPiS_S_S_iiS_S_E3dir], %r46;
$L__BB0_9:
	bar.sync 	0;
	ld.shared.u32 	%r10, [_ZZ21tankInteractionKernelPiS_S_S_iiS_S_E2x1];
	ld.shared.u32 	%r11, [_ZZ21tankInteractionKernelPiS_S_S_iiS_S_E2y1];
	ld.shared.u32 	%r12, [_ZZ21tankInteractionKernelPiS_S_S_iiS_S_E2x2];
	ld.shared.u32 	%r13, [_ZZ21tankInteractionKernelPiS_S_S_iiS_S_E2y2];
	setp.ne.s32 	%p27, %r12, %r10;
	@%p27 bra 	$L__BB0_11;
	setp.eq.s32 	%p72, %r4, %r10;
	bra.uni 	$L__BB0_14;
$L__BB0_11:
	setp.ne.s32 	%p28, %r13, %r11;
	@%p28 bra 	$L__BB0_13;
	setp.eq.s32 	%p72, %r5, %r11;
	bra.uni 	$L__BB0_14;
$L__BB0_13:
	sub.s32 	%r50, %r5, %r11;
	sub.s32 	%r51, %r12, %r10;
	mul.lo.s32 	%r52, %r51, %r50;
	sub.s32 	%r53, %r13, %r11;
	sub.s32 	%r54, %r4, %r10;
	mul.lo.s32 	%r55, %r53, %r54;
	setp.eq.s32 	%p72, %r52, %r55;
$L__BB0_14:
	setp.ne.s32 	%p29, %r3, 0;
	selp.u32 	%r56, 1, 0, %p72;
	ld.shared.u32 	%r57, [_ZZ21tankInteractionKernelPiS_S_S_iiS_S_E3dir];
	st.local.v4.u32 	[%rd3], {%r10, %r11, %r12, %r13};
	st.local.v4.u32 	[%rd3+16], {%r56, %r4, %r5, %r57};
	mov.u64 	%rd21, $str;
	cvta.global.u64 	%rd22, %rd21;
	{ // callseq 0, 0
	.param .b64 param0;
	st.param.b64 	[param0], %rd22;
	.param .b64 param1;
	st.param.b64 	[param1], %rd11;
	.param .b32 retval0;
	call.uni (retval0), 
	vprintf, 
	(
	param0, 
	param1
	);
	ld.param.b32 	%r58, [retval0];
	} // callseq 0
	bar.sync 	0;
	@%p29 bra 	$L__BB0_16;
	mov.b32 	%r60, -1;
	st.shared.u32 	[_ZZ21tankInteractionKernelPiS_S_S_iiS_S_E2it], %r60;
	mov.b32 	%r61, 1000000000;
	st.shared.u32 	[_ZZ21tankInteractionKernelPiS_S_S_iiS_S_E13smallest_dist], %r61;
	mov.b32 	%r62, 10;
	st.shared.u32 	[_ZZ21tankInteractionKernelPiS_S_S_iiS_S_E3old], %r62;
	mov.b32 	%r63, 0;
	st.shared.u32 	[_ZZ21tankInteractionKernelPiS_S_S_iiS_S_E7lockvar], %r63;
$L__BB0_16:
	cvta.to.global.u64 	%rd24, %rd6;
	bar.sync 	0;
	mul.wide.u32 	%rd25, %r1, 4;
	add.s64 	%rd4, %rd24, %rd25;
	add.s64 	%rd5, %rd24, %rd12;
	ld.shared.u32 	%r64, [_ZZ21tankInteractionKernelPiS_S_S_iiS_S_E2x1];
	ld.shared.u32 	%r65, [_ZZ21tankInteractionKernelPiS_S_S_iiS_S_E2y1];
	sub.s32 	%r16, %r4, %r64;
	mul.lo.s32 	%r66, %r16, %r16;
	sub.s32 	%r67, %r5, %r65;
	mad.lo.s32 	%r17, %r67, %r67, %r66;
	setp.ge.s32 	%p30, %r4, %r64;
	setp.ge.s32 	%p31, %r5, %r65;
	and.pred  	%p5, %p30, %p31;
	setp.lt.s32 	%p32, %r4, %r64;
	and.pred  	%p6, %p32, %p31;
	setp.lt.s32 	%p33, %r5, %r65;
	selp.b32 	%r68, 3, 4, %p33;
	selp.b32 	%r18, %r68, 4, %p32;
	ld.shared.u32 	%r69, [_ZZ21tankInteractionKernelPiS_S_S_iiS_S_E2x2];
	ld.shared.u32 	%r19, [_ZZ21tankInteractionKernelPiS_S_S_iiS_S_E2y2];
	setp.ne.s32 	%p34, %r69, %r64;
	sub.s32 	%r71, %r69, %r64;
	mul.lo.s32 	%r20, %r71, %r67;
	ld.shared.u32 	%r21, [_ZZ21tankInteractionKernelPiS_S_S_iiS_S_E3dir];
	ld.shared.u32 	%r98, [_ZZ21tankInteractionKernelPiS_S_S_iiS_S_E13smallest_dist];
	@%p34 bra 	$L__BB0_24;
	selp.b32 	%r85, 2, %r18, %p6;
	selp.b32 	%r23, 1, %r85, %p5;
$L__BB0_18:
	atom.relaxed.shared.cas.b32 	%r105, [_ZZ21tankInteractionKernelPiS_S_S_iiS_S_E7lockvar], 0, 1;
	setp.eq.s32 	%p7, %r105, 0;
	setp.ne.s32 	%p59, %r105, 0;
	@%p59 bra 	$L__BB0_23;
	ld.global.u32 	%r86, [%rd4];
	setp.lt.s32 	%p60, %r86, 1;
	@%p60 bra 	$L__BB0_22;
	setp.ne.s32 	%p61, %r23, %r21;
	setp.eq.s32 	%p62, %r3, %r1;
	setp.ne.s32 	%p63, %r4, %r64;
	ld.global.u32 	%r88, [%rd5];
	setp.lt.s32 	%p64, %r88, 1;
	setp.ge.s32 	%p65, %r17, %r98;
	or.pred  	%p66, %p62, %p64;
	or.pred  	%p67, %p66, %p63;
	or.pred  	%p68, %p67, %p61;
	or.pred  	%p69, %p68, %p65;
	@%p69 bra 	$L__BB0_22;
	st.shared.u32 	[_ZZ21tankInteractionKernelPiS_S_S_iiS_S_E13smallest_dist], %r17;
	st.shared.u32 	[_ZZ21tankInteractionKernelPiS_S_S_iiS_S_E2it], %r3;
	mov.u32 	%r98, %r17;
$L__BB0_22:
	mov.b32 	%r90, 0;
	st.shared.u32 	[_ZZ21tankInteractionKernelPiS_S_S_iiS_S_E7lockvar], %r90;
$L__BB0_23:
	@%p7 bra 	$L__BB0_39;
	bra.uni 	$L__BB0_18;
$L__BB0_24:
	setp.eq.s32 	%p35, %r19, %r65;
	@%p35 bra 	$L__BB0_32;
	selp.b32 	%r72, 2, %r18, %p6;
	selp.b32 	%r28, 1, %r72, %p5;
	sub.s32 	%r73, %r19, %r65;
	mul.lo.s32 	%r29, %r73, %r16;
$L__BB0_26:
	atom.relaxed.shared.cas.b32 	%r105, [_ZZ21tankInteractionKernelPiS_S_S_iiS_S_E7lockvar], 0, 1;
	setp.eq.s32 	%p11, %r105, 0;
	setp.ne.s32 	%p36, %r105, 0;
	@%p36 bra 	$L__BB0_31;
	ld.global.u32 	%r74, [%rd4];
	setp.lt.s32 	%p37, %r74, 1;
	@%p37 bra 	$L__BB0_30;
	setp.ne.s32 	%p38, %r28, %r21;
	setp.eq.s32 	%p39, %r3, %r1;
	setp.ne.s32 	%p40, %r20, %r29;
	ld.global.u32 	%r76, [%rd5];
	setp.lt.s32 	%p41, %r76, 1;
	setp.ge.s32 	%p42, %r17, %r98;
	or.pred  	%p43, %p39, %p41;
	or.pred  	%p44, %p43, %p40;
	or.pred  	%p45, %p44, %p38;
	or.pred  	%p46, %p45, %p42;
	@%p46 bra 	$L__BB0_30;
	st.shared.u32 	[_ZZ21tankInteractionKernelPiS_S_S_iiS_S_E13smallest_dist], %r17;
	st.shared.u32 	[_ZZ21tankInteractionKernelPiS_S_S_iiS_S_E2it], %r3;
	mov.u32 	%r98, %r17;
$L__BB0_30:
	mov.b32 	%r78, 0;
	st.shared.u32 	[_ZZ21tankInteractionKernelPiS_S_S_iiS_S_E7lockvar], %r78;
$L__BB0_31:
	not.pred 	%p47, %p11;
	@%p47 bra 	$L__BB0_26;
	bra.uni 	$L__BB0_39;
$L__BB0_32:
	selp.b32 	%r79, 2, %r18, %p6;
	selp.b32 	%r30, 1, %r79, %p5;
$L__BB0_33:
	atom.relaxed.shared.cas.b32 	%r105, [_ZZ21tankInteractionKernelPiS_S_S_iiS_S_E7lockvar], 0, 1;
	setp.eq.s32 	%p9, %r105, 0;
	setp.ne.s32 	%p48, %r105, 0;
	@%p48 bra 	$L__BB0_38;
	ld.global.u32 	%r80, [%rd4];
	setp.lt.s32 	%p49, %r80, 1;
	@%p49 bra 	$L__BB0_37;
	setp.ne.s32 	%p50, %r30, %r21;
	setp.eq.s32 	%p51, %r3, %r1;
	setp.ne.s32 	%p52, %r5, %r65;
	ld.global.u32 	%r82, [%rd5];
	setp.lt.s32 	%p53, %r82, 1;
	setp.ge.s32 	%p54, %r17, %r98;
	or.pred  	%p55, %p51, %p53;
	or.pred  	%p56, %p55, %p52;
	or.pred  	%p57, %p56, %p50;
	or.pred  	%p58, %p57, %p54;
	@%p58 bra 	$L__BB0_37;
	st.shared.u32 	[_ZZ21tankInteractionKernelPiS_S_S_iiS_S_E13smallest_dist], %r17;
	st.shared.u32 	[_ZZ21tankInteractionKernelPiS_S_S_iiS_S_E2it], %r3;
	mov.u32 	%r98, %r17;
$L__BB0_37:
	mov.b32 	%r84, 0;
	st.shared.u32 	[_ZZ21tankInteractionKernelPiS_S_S_iiS_S_E7lockvar], %r84;
$L__BB0_38:
	@%p9 bra 	$L__BB0_39;
	bra.uni 	$L__BB0_33;
$L__BB0_39:
	setp.ne.s32 	%p70, %r3, 0;
	st.shared.u32 	[_ZZ21tankInteractionKernelPiS_S_S_iiS_S_E3old], %r105;
	bar.sync 	0;
	@%p70 bra 	$L__BB0_42;
	ld.shared.u32 	%r91, [_ZZ21tankInteractionKernelPiS_S_S_iiS_S_E2it];
	st.local.v2.u32 	[%rd3], {%r1, %r2};
	st.local.u32 	[%rd3+8], %r91;
	mov.u64 	%rd27, $str$1;
	cvta.global.u64 	%rd28, %rd27;
	{ // callseq 1, 0
	.param .b64 param0;
	st.param.b64 	[param0], %rd28;
	.param .b64 param1;
	st.param.b64 	[param1], %rd11;
	.param .b32 retval0;
	call.uni (retval0), 
	vprintf, 
	(
	param0, 
	param1
	);
	ld.param.b32 	%r92, [retval0];
	} // callseq 1
	ld.shared.u32 	%r40, [_ZZ21tankInteractionKernelPiS_S_S_iiS_S_E2it];
	setp.eq.s32 	%p71, %r40, -1;
	@%p71 bra 	$L__BB0_42;
	cvta.to.global.u64 	%rd30, %rd8;
	mul.wide.s32 	%rd31, %r40, 4;
	add.s64 	%rd32, %rd30, %rd31;
	atom.global.add.u32 	%r94, [%rd32], 1;
	cvta.to.global.u64 	%rd33, %rd7;
	add.s64 	%rd35, %rd33, %rd25;
	atom.global.add.u32 	%r95, [%rd35], 1;
$L__BB0_42:
	bar.sync 	0;
	ret;

}


// ===== COMPILED SASS (sm_100) =====

	.target	sm_100

	.elftype	@"ET_EXEC"


//--------------------- .note.nv.tkinfo           --------------------------
	.section	.note.nv.tkinfo,"",@"SHT_NOTE"
	.sectionflags	@"SHF_NOTE_NV_TKINFO"
	.tkinfo
        /*0018*/ 	.word	0x00000002
        /*0030*/ 	.string	""
        /*0030*/ 	.string	"ptxas"
        /*0030*/ 	.string	"Cuda compilation tools, release 13.0, V13.0.88"
        /*0030*/ 	.string	"Build cuda_13.0.r13.0/compiler.36424714_0"
        /*0030*/ 	.string	"-arch sm_100 -m 64 "



//--------------------- .note.nv.cuinfo           --------------------------
	.section	.note.nv.cuinfo,"",@"SHT_NOTE"
	.sectionflags	@"SHF_NOTE_NV_CUINFO"
        /*0018*/ 	.short	0x0002
        /*001a*/ 	.short	0x0064
        /*001c*/ 	.short	0x0082
	.zero		2


//--------------------- .nv.info                  --------------------------
	.section	.nv.info,"",@"SHT_CUDA_INFO"
	.align	4


	//----- nvinfo : EIATTR_REGCOUNT
	.align		4
        /*0000*/ 	.byte	0x04, 0x2f
        /*0002*/ 	.short	(.L_3 - .L_2)
	.align		4
.L_2:
        /*0004*/ 	.word	index@(_Z21tankInteractionKernelPiS_S_S_iiS_S_)
        /*0008*/ 	.word	0x0000001c


	//----- nvinfo : EIATTR_FRAME_SIZE
	.align		4
.L_3:
        /*000c*/ 	.byte	0x04, 0x11
        /*000e*/ 	.short	(.L_5 - .L_4)
	.align		4
.L_4:
        /*0010*/ 	.word	index@(_Z21tankInteractionKernelPiS_S_S_iiS_S_)
        /*0014*/ 	.word	0x00000020


	//----- nvinfo : EIATTR_MIN_STACK_SIZE
	.align		4
.L_5:
        /*0018*/ 	.byte	0x04, 0x12
        /*001a*/ 	.short	(.L_7 - .L_6)
	.align		4
.L_6:
        /*001c*/ 	.word	index@(_Z21tankInteractionKernelPiS_S_S_iiS_S_)
        /*0020*/ 	.word	0x00000020
.L_7:


//--------------------- .nv.compat                --------------------------
	.section	.nv.compat,"",@"SHT_CUDA_COMPAT_INFO"
	.align	4
        /*0000*/ 	.byte	0x02, 0x09, 0x00, 0x00, 0x02, 0x02, 0x01, 0x00, 0x02, 0x05, 0x05, 0x00, 0x03, 0x07, 0x01, 0x01
        /*0010*/ 	.byte	0x02, 0x03, 0x00, 0x00, 0x02, 0x06, 0x01, 0x00, 0x04, 0x0b, 0x08, 0x00, 0x09, 0x00, 0x00, 0x00
        /*0020*/ 	.byte	0x00, 0x00, 0x00, 0x00


//--------------------- .nv.info._Z21tankInteractionKernelPiS_S_S_iiS_S_ --------------------------
	.section	.nv.info._Z21tankInteractionKernelPiS_S_S_iiS_S_,"",@"SHT_CUDA_INFO"
	.sectionflags	@""
	.align	4


	//----- nvinfo : EIATTR_CUDA_API_VERSION
	.align		4
        /*0000*/ 	.byte	0x04, 0x37
        /*0002*/ 	.short	(.L_9 - .L_8)
.L_8:
        /*0004*/ 	.word	0x00000082


	//----- nvinfo : EIATTR_KPARAM_INFO
	.align		4
.L_9:
        /*0008*/ 	.byte	0x04, 0x17
        /*000a*/ 	.short	(.L_11 - .L_10)
.L_10:
        /*000c*/ 	.word	0x00000000
        /*0010*/ 	.short	0x0007
        /*0012*/ 	.short	0x0030
        /*0014*/ 	.byte	0x00, 0xf5, 0x21, 0x00


	//----- nvinfo : EIATTR_KPARAM_INFO
	.align		4
.L_11:
        /*0018*/ 	.byte	0x04, 0x17
        /*001a*/ 	.short	(.L_13 - .L_12)
.L_12:
        /*001c*/ 	.word	0x00000000
        /*0020*/ 	.short	0x0006
        /*0022*/ 	.short	0x0028
        /*0024*/ 	.byte	0x00, 0xf5, 0x21, 0x00


	//----- nvinfo : EIATTR_KPARAM_INFO
	.align		4
.L_13:
        /*0028*/ 	.byte	0x04, 0x17
        /*002a*/ 	.short	(.L_15 - .L_14)
.L_14:
        /*002c*/ 	.word	0x00000000
        /*0030*/ 	.short	0x0005
        /*0032*/ 	.short	0x0024
        /*0034*/ 	.byte	0x00, 0xf0, 0x11, 0x00


	//----- nvinfo : EIATTR_KPARAM_INFO
	.align		4
.L_15:
        /*0038*/ 	.byte	0x04, 0x17
        /*003a*/ 	.short	(.L_17 - .L_16)
.L_16:
        /*003c*/ 	.word	0x00000000
        /*0040*/ 	.short	0x0004
        /*0042*/ 	.short	0x0020
        /*0044*/ 	.byte	0x00, 0xf0, 0x11, 0x00


	//----- nvinfo : EIATTR_KPARAM_INFO
	.align		4
.L_17:
        /*0048*/ 	.byte	0x04, 0x17
        /*004a*/ 	.short	(.L_19 - .L_18)
.L_18:
        /*004c*/ 	.word	0x00000000
        /*0050*/ 	.short	0x0003
        /*0052*/ 	.short	0x0018
        /*0054*/ 	.byte	0x00, 0xf5, 0x21, 0x00


	//----- nvinfo : EIATTR_KPARAM_INFO
	.align		4
.L_19:
        /*0058*/ 	.byte	0x04, 0x17
        /*005a*/ 	.short	(.L_21 - .L_20)
.L_20:
        /*005c*/ 	.word	0x00000000
        /*0060*/ 	.short	0x0002
        /*0062*/ 	.short	0x0010
        /*0064*/ 	.byte	0x00, 0xf5, 0x21, 0x00


	//----- nvinfo : EIATTR_KPARAM_INFO
	.align		4
.L_21:
        /*0068*/ 	.byte	0x04, 0x17
        /*006a*/ 	.short	(.L_23 - .L_22)
.L_22:
        /*006c*/ 	.word	0x00000000
        /*0070*/ 	.short	0x0001
        /*0072*/ 	.short	0x0008
        /*0074*/ 	.byte	0x00, 0xf5, 0x21, 0x00


	//----- nvinfo : EIATTR_KPARAM_INFO
	.align		4
.L_23:
        /*0078*/ 	.byte	0x04, 0x17
        /*007a*/ 	.short	(.L_25 - .L_24)
.L_24:
        /*007c*/ 	.word	0x00000000
        /*0080*/ 	.short	0x0000
        /*0082*/ 	.short	0x0000
        /*0084*/ 	.byte	0x00, 0xf5, 0x21, 0x00


	//----- nvinfo : EIATTR_SPARSE_MMA_MASK
	.align		4
.L_25:
        /*0088*/ 	.byte	0x03, 0x50
        /*008a*/ 	.short	0x0000


	//----- nvinfo : EIATTR_MAXREG_COUNT
	.align		4
        /*008c*/ 	.byte	0x03, 0x1b
        /*008e*/ 	.short	0x00ff


	//----- nvinfo : EIATTR_NUM_BARRIERS
	.align		4
        /*0090*/ 	.byte	0x02, 0x4c
        /*0092*/ 	.byte	0x01
	.zero		1


	//----- nvinfo : EIATTR_EXTERNS
	.align		4
        /*0094*/ 	.byte	0x04, 0x0f
        /*0096*/ 	.short	(.L_27 - .L_26)


	//   ....[0]....
	.align		4
.L_26:
        /*0098*/ 	.word	index@(vprintf)


	//----- nvinfo : EIATTR_MERCURY_ISA_VERSION
	.align		4
.L_27:
        /*009c*/ 	.byte	0x03, 0x5f
        /*009e*/ 	.short	0x0101


	//----- nvinfo : EIATTR_VRC_CTA_INIT_COUNT
	.align		4
        /*00a0*/ 	.byte	0x02, 0x4a
	.zero		1
	.zero		1


	//----- nvinfo : EIATTR_SYSCALL_OFFSETS
	.align		4
        /*00a4*/ 	.byte	0x04, 0x46
        /*00a6*/ 	.short	(.L_29 - .L_28)


	//   ....[0]....
.L_28:
        /*00a8*/ 	.word	0x00000630


	//   ....[1]....
        /*00ac*/ 	.word	0x000010e0


	//----- nvinfo : EIATTR_EXIT_INSTR_OFFSETS
	.align		4
.L_29:
        /*00b0*/ 	.byte	0x04, 0x1c
        /*00b2*/ 	.short	(.L_31 - .L_30)


	//   ....[0]....
.L_30:
        /*00b4*/ 	.word	0x000011e0


	//----- nvinfo : EIATTR_CRS_STACK_SIZE
	.align		4
.L_31:
        /*00b8*/ 	.byte	0x04, 0x1e
        /*00ba*/ 	.short	(.L_33 - .L_32)
.L_32:
        /*00bc*/ 	.word	0x00000000


	//----- nvinfo : EIATTR_CBANK_PARAM_SIZE
	.align		4
.L_33:
        /*00c0*/ 	.byte	0x03, 0x19
        /*00c2*/ 	.short	0x0038


	//----- nvinfo : EIATTR_PARAM_CBANK
	.align		4
        /*00c4*/ 	.byte	0x04, 0x0a
        /*00c6*/ 	.short	(.L_35 - .L_34)
	.align		4
.L_34:
        /*00c8*/ 	.word	index@(.nv.constant0._Z21tankInteractionKernelPiS_S_S_iiS_S_)
        /*00cc*/ 	.short	0x0380
        /*00ce*/ 	.short	0x0038


	//----- nvinfo : EIATTR_SW_WAR
	.align		4
.L_35:
        /*00d0*/ 	.byte	0x04, 0x36
        /*00d2*/ 	.short	(.L_37 - .L_36)
.L_36:
        /*00d4*/ 	.word	0x00000008
.L_37:


//--------------------- .nv.callgraph             --------------------------
	.section	.nv.callgraph,"",@"SHT_CUDA_CALLGRAPH"
	.align	4
	.sectionentsize	8
	.align		4
        /*0000*/ 	.word	0x00000000
	.align		4
        /*0004*/ 	.word	0xffffffff
	.align		4
        /*0008*/ 	.word	index@(_Z21tankInteractionKernelPiS_S_S_iiS_S_)
	.align		4
        /*000c*/ 	.word	index@(vprintf)
	.align		4
        /*0010*/ 	.word	0x00000000
	.align		4
        /*0014*/ 	.word	0xfffffffe
	.align		4
        /*0018*/ 	.word	0x00000000
	.align		4
        /*001c*/ 	.word	0xfffffffd
	.align		4
        /*0020*/ 	.word	0x00000000
	.align		4
        /*0024*/ 	.word	0xfffffffc


//--------------------- .nv.constant4             --------------------------
	.section	.nv.constant4,"a",@progbits
	.align	8
	.align		8
.nv.constant4:
        /*0000*/ 	.dword	vprintf
	.align		8
        /*0008*/ 	.dword	$str
	.align		8
        /*0010*/ 	.dword	$str$1


//--------------------- .text._Z21tankInteractionKernelPiS_S_S_iiS_S_ --------------------------
	.section	.text._Z21tankInteractionKernelPiS_S_S_iiS_S_,"ax",@progbits
	.align	128
        .global         _Z21tankInteractionKernelPiS_S_S_iiS_S_
        .type           _Z21tankInteractionKernelPiS_S_S_iiS_S_,@function
        .size           _Z21tankInteractionKernelPiS_S_S_iiS_S_,(.L_x_25 - _Z21tankInteractionKernelPiS_S_S_iiS_S_)
        .other          _Z21tankInteractionKernelPiS_S_S_iiS_S_,@"STO_CUDA_ENTRY STV_DEFAULT"
_Z21tankInteractionKernelPiS_S_S_iiS_S_:
.text._Z21tankInteractionKernelPiS_S_S_iiS_S_:
[----:B------:R-:W0:Y:S08]  /*0000*/  LDC R1, c[0x0][0x37c] ;  /* 0x0000df00ff017b82 */ /* 0x000e300000000800 */
[----:B------:R-:W1:Y:S01]  /*0010*/  LDC.64 R2, c[0x0][0x3a0] ;  /* 0x0000e800ff027b82 */ /* 0x000e620000000a00 */
[----:B------:R-:W2:Y:S01]  /*0020*/  S2R R25, SR_TID.X ;  /* 0x0000000000197919 */ /* 0x000ea20000002100 */
[----:B------:R-:W3:Y:S01]  /*0030*/  LDCU.64 UR36, c[0x0][0x358] ;  /* 0x00006b00ff2477ac */ /* 0x000ee20008000a00 */
[----:B0-----:R-:W-:-:S05]  /*0040*/  VIADD R1, R1, 0xffffffe0 ;  /* 0xffffffe001017836 */ /* 0x001fca0000000000 */
[----:B------:R-:W2:Y:S08]  /*0050*/  LDC.64 R6, c[0x0][0x380] ;  /* 0x0000e000ff067b82 */ /* 0x000eb00000000a00 */
[----:B------:R-:W0:Y:S01]  /*0060*/  LDC.64 R4, c[0x0][0x388] ;  /* 0x0000e200ff047b82 */ /* 0x000e220000000a00 */
[----:B-1----:R-:W1:Y:S01]  /*0070*/  I2F.U32.RP R0, R2 ;  /* 0x0000000200007306 */ /* 0x002e620000209000 */
[----:B------:R-:W4:Y:S01]  /*0080*/  S2R R22, SR_CTAID.X ;  /* 0x0000000000167919 */ /* 0x000f220000002500 */
[----:B--2---:R-:W-:-:S05]  /*0090*/  IMAD.WIDE.U32 R8, R25, 0x4, R6 ;  /* 0x0000000419087825 */ /* 0x004fca00078e0006 */
[----:B---3--:R2:W5:Y:S01]  /*00a0*/  LDG.E R17, desc[UR36][R8.64] ;  /* 0x0000002408117981 */ /* 0x008562000c1e1900 */
[----:B-1----:R-:W1:Y:S01]  /*00b0*/  MUFU.RCP R0, R0 ;  /* 0x0000000000007308 */ /* 0x002e620000001000 */
[----:B------:R-:W3:Y:S01]  /*00c0*/  LDCU UR4, c[0x0][0x2f8] ;  /* 0x00005f00ff0477ac */ /* 0x000ee20008000800 */
[----:B------:R-:W3:Y:S01]  /*00d0*/  LDCU UR5, c[0x0][0x2fc] ;  /* 0x00005f80ff0577ac */ /* 0x000ee20008000800 */
[----:B------:R-:W-:Y:S01]  /*00e0*/  ISETP.NE.U32.AND P1, PT, R2, RZ, PT ;  /* 0x000000ff0200720c */ /* 0x000fe20003f25070 */
[C---:B0-----:R-:W-:Y:S01]  /*00f0*/  IMAD.WIDE.U32 R18, R25.reuse, 0x4, R4 ;  /* 0x0000000419127825 */ /* 0x041fe200078e0004 */
[----:B------:R-:W-:Y:S01]  /*0100*/  ISETP.NE.AND P3, PT, R25, RZ, PT ;  /* 0x000000ff1900720c */ /* 0x000fe20003f65270 */
[----:B------:R-:W-:Y:S04]  /*0110*/  BSSY.RECONVERGENT B0, `(.L_x_0) ;  /* 0x0000033000007945 */ /* 0x000fe80003800200 */
[----:B------:R0:W5:Y:S01]  /*0120*/  LDG.E R18, desc[UR36][R18.64] ;  /* 0x0000002412127981 */ /* 0x000162000c1e1900 */
[----:B-1----:R-:W-:-:S04]  /*0130*/  VIADD R10, R0, 0xffffffe ;  /* 0x0ffffffe000a7836 */ /* 0x002fc80000000000 */
[----:B------:R1:W2:Y:S01]  /*0140*/  F2I.FTZ.U32.TRUNC.NTZ R11, R10 ;  /* 0x0000000a000b7305 */ /* 0x0002a2000021f000 */
[----:B----4-:R-:W-:Y:S02]  /*0150*/  IMAD.IADD R3, R22, 0x1, R3 ;  /* 0x0000000116037824 */ /* 0x010fe400078e0203 */
[----:B-1----:R-:W-:Y:S02]  /*0160*/  IMAD.MOV.U32 R10, RZ, RZ, RZ ;  /* 0x000000ffff0a7224 */ /* 0x002fe400078e00ff */
[----:B--2---:R-:W-:-:S04]  /*0170*/  IMAD.MOV R13, RZ, RZ, -R11 ;  /* 0x000000ffff0d7224 */ /* 0x004fc800078e0a0b */
[----:B------:R-:W-:-:S04]  /*0180*/  IMAD R13, R13, R2, RZ ;  /* 0x000000020d0d7224 */ /* 0x000fc800078e02ff */
[----:B------:R-:W-:-:S06]  /*0190*/  IMAD.HI.U32 R8, R11, R13, R10 ;  /* 0x0000000d0b087227 */ /* 0x000fcc00078e000a */
[----:B------:R-:W-:-:S04]  /*01a0*/  IMAD.HI.U32 R8, R8, R3, RZ ;  /* 0x0000000308087227 */ /* 0x000fc800078e00ff */
[----:B------:R-:W-:-:S04]  /*01b0*/  IMAD.MOV R8, RZ, RZ, -R8 ;  /* 0x000000ffff087224 */ /* 0x000fc800078e0a08 */
[----:B------:R-:W-:Y:S01]  /*01c0*/  IMAD R23, R2, R8, R3 ;  /* 0x0000000802177224 */ /* 0x000fe200078e0203 */
[----:B------:R-:W-:Y:S04]  /*01d0*/  BAR.SYNC.DEFER_BLOCKING 0x0 ;  /* 0x0000000000007b1d */ /* 0x000fe80000010000 */
[----:B------:R-:W-:-:S13]  /*01e0*/  ISETP.GE.U32.AND P0, PT, R23, R2, PT ;  /* 0x000000021700720c */ /* 0x000fda0003f06070 */
[----:B------:R-:W-:-:S05]  /*01f0*/  @P0 IMAD.IADD R23, R23, 0x1, -R2 ;  /* 0x0000000117170824 */ /* 0x000fca00078e0a02 */
[----:B------:R-:W-:Y:S02]  /*0200*/  ISETP.GE.U32.AND P0, PT, R23, R2, PT ;  /* 0x000000021700720c */ /* 0x000fe40003f06070 */
[----:B---3--:R-:W-:Y:S02]  /*0210*/  IADD3 R24, P2, PT, R1, UR4, RZ ;  /* 0x0000000401187c10 */ /* 0x008fe4000ff5e0ff */
[----:B------:R-:W-:-:S09]  /*0220*/  P2R R0, PR, RZ, 0x8 ;  /* 0x00000008ff007803 */ /* 0x000fd20000000000 */
[----:B------:R-:W-:Y:S01]  /*0230*/  @P0 IMAD.IADD R23, R23, 0x1, -R2 ;  /* 0x0000000117170824 */ /* 0x000fe200078e0a02 */
[----:B------:R-:W-:Y:S01]  /*0240*/  @!P1 LOP3.LUT R23, RZ, R2, RZ, 0x33, !PT ;  /* 0x00000002ff179212 */ /* 0x000fe200078e33ff */
[----:B------:R-:W-:Y:S01]  /*0250*/  IMAD.X R2, RZ, RZ, UR5, P2 ;  /* 0x00000005ff027e24 */ /* 0x000fe200090e06ff */
[----:B0-----:R-:W-:Y:S06]  /*0260*/  @P3 BRA `(.L_x_1) ;  /* 0x0000000000743947 */ /* 0x001fec0003800000 */
[----:B------:R-:W-:-:S04]  /*0270*/  IMAD.WIDE.U32 R10, R22, 0x4, R4 ;  /* 0x00000004160a7825 */ /* 0x000fc800078e0004 */
[----:B------:R-:W-:Y:S02]  /*0280*/  IMAD.WIDE R14, R23, 0x4, R4 ;  /* 0x00000004170e7825 */ /* 0x000fe400078e0204 */
[----:B------:R-:W2:Y:S02]  /*0290*/  LDG.E R5, desc[UR36][R10.64] ;  /* 0x000000240a057981 */ /* 0x000ea4000c1e1900 */
[----:B------:R-:W-:-:S04]  /*02a0*/  IMAD.WIDE.U32 R8, R22, 0x4, R6 ;  /* 0x0000000416087825 */ /* 0x000fc800078e0006 */
[----:B------:R-:W-:Y:S01]  /*02b0*/  IMAD.WIDE R12, R23, 0x4, R6 ;  /* 0x00000004170c7825 */ /* 0x000fe200078e0206 */
[----:B------:R-:W3:Y:S04]  /*02c0*/  LDG.E R4, desc[UR36][R8.64] ;  /* 0x0000002408047981 */ /* 0x000ee8000c1e1900 */
[----:B------:R-:W2:Y:S04]  /*02d0*/  LDG.E R7, desc[UR36][R14.64] ;  /* 0x000000240e077981 */ /* 0x000ea8000c1e1900 */
[----:B------:R-:W3:Y:S01]  /*02e0*/  LDG.E R6, desc[UR36][R12.64] ;  /* 0x000000240c067981 */ /* 0x000ee2000c1e1900 */
[----:B------:R-:W0:Y:S01]  /*02f0*/  S2UR UR5, SR_CgaCtaId ;  /* 0x00000000000579c3 */ /* 0x000e220000008800 */
[----:B------:R-:W-:-:S02]  /*0300*/  UMOV UR4, 0x400 ;  /* 0x0000040000047882 */ /* 0x000fc40000000000 */
[----:B0-----:R-:W-:Y:S01]  /*0310*/  ULEA UR4, UR5, UR4, 0x18 ;  /* 0x0000000405047291 */ /* 0x001fe2000f8ec0ff */
[----:B--2---:R-:W-:-:S04]  /*0320*/  ISETP.GT.AND P0, PT, R5, R7, PT ;  /* 0x000000070500720c */ /* 0x004fc80003f04270 */
[----:B---3--:R-:W-:-:S04]  /*0330*/  ISETP.GT.OR P1, PT, R4, R6, P0 ;  /* 0x000000060400720c */ /* 0x008fc80000724670 */
[----:B------:R0:W-:Y:S09]  /*0340*/  STS.128 [UR4], R4 ;  /* 0x00000004ff007988 */ /* 0x0001f20008000c04 */
[----:B------:R-:W-:-:S05]  /*0350*/  @!P1 IMAD.MOV.U32 R0, RZ, RZ, 0x1 ;  /* 0x00000001ff009424 */ /* 0x000fca00078e00ff */
[----:B------:R0:W-:Y:S01]  /*0360*/  @!P1 STS [UR4+0x10], R0 ;  /* 0x00001000ff009988 */ /* 0x0001e20008000804 */
[----:B------:R-:W-:Y:S05]  /*0370*/  @!P1 BRA `(.L_x_1) ;  /* 0x0000000000309947 */ /* 0x000fea0003800000 */
[----:B------:R-:W-:-:S13]  /*0380*/  ISETP.LE.OR P0, PT, R4, R6, P0 ;  /* 0x000000060400720c */ /* 0x000fda0000703670 */
[----:B0-----:R-:W-:-:S05]  /*0390*/  @!P0 IMAD.MOV.U32 R0, RZ, RZ, 0x2 ;  /* 0x00000002ff008424 */ /* 0x001fca00078e00ff */
[----:B------:R1:W-:Y:S01]  /*03a0*/  @!P0 STS [UR4+0x10], R0 ;  /* 0x00001000ff008988 */ /* 0x0003e20008000804 */
[----:B------:R-:W-:Y:S05]  /*03b0*/  @!P0 BRA `(.L_x_1) ;  /* 0x0000000000208947 */ /* 0x000fea0003800000 */
[----:B------:R-:W-:-:S04]  /*03c0*/  ISETP.GT.AND P0, PT, R5, R7, PT ;  /* 0x000000070500720c */ /* 0x000fc80003f04270 */
[----:B------:R-:W-:-:S13]  /*03d0*/  ISETP.LE.OR P1, PT, R4, R6, !P0 ;  /* 0x000000060400720c */ /* 0x000fda0004723670 */
[----:B-1----:R-:W-:-:S05]  /*03e0*/  @!P1 IMAD.MOV.U32 R0, RZ, RZ, 0x3 ;  /* 0x00000003ff009424 */ /* 0x002fca00078e00ff */
[----:B------:R2:W-:Y:S01]  /*03f0*/  @!P1 STS [UR4+0x10], R0 ;  /* 0x00001000ff009988 */ /* 0x0005e20008000804 */
[----:B------:R-:W-:Y:S05]  /*0400*/  @!P1 BRA `(.L_x_1) ;  /* 0x00000000000c9947 */ /* 0x000fea0003800000 */
[----:B------:R-:W-:-:S13]  /*0410*/  ISETP.GT.OR P0, PT, R4, R6, !P0 ;  /* 0x000000060400720c */ /* 0x000fda0004704670 */
[----:B--2---:R-:W-:-:S05]  /*0420*/  @!P0 IMAD.MOV.U32 R0, RZ, RZ, 0x4 ;  /* 0x00000004ff008424 */ /* 0x004fca00078e00ff */
[----:B------:R3:W-:Y:S02]  /*0430*/  @!P0 STS [UR4+0x10], R0 ;  /* 0x00001000ff008988 */ /* 0x0007e40008000804 */
.L_x_1:
[----:B------:R-:W-:Y:S05]  /*0440*/  BSYNC.RECONVERGENT B0 ;  /* 0x0000000000007941 */ /* 0x000fea0003800200 */
.L_x_0:
[----:B------:R-:W4:Y:S08]  /*0450*/  S2UR UR5, SR_CgaCtaId ;  /* 0x00000000000579c3 */ /* 0x000f300000008800 */
[----:B------:R-:W-:Y:S06]  /*0460*/  BAR.SYNC.DEFER_BLOCKING 0x0 ;  /* 0x0000000000007b1d */ /* 0x000fec0000010000 */
[----:B------:R-:W-:-:S02]  /*0470*/  UMOV UR4, 0x400 ;  /* 0x0000040000047882 */ /* 0x000fc40000000000 */
[----:B----4-:R-:W-:-:S09]  /*0480*/  ULEA UR4, UR5, UR4, 0x18 ;  /* 0x0000000405047291 */ /* 0x010fd2000f8ec0ff */
[----:B------:R-:W4:Y:S04]  /*0490*/  LDS.128 R8, [UR4] ;  /* 0x00000004ff087984 */ /* 0x000f280008000c00 */
[----:B------:R-:W0:Y:S01]  /*04a0*/  LDS R19, [UR4+0x10] ;  /* 0x00001004ff137984 */ /* 0x000e220008000800 */
[----:B----4-:R-:W-:-:S13]  /*04b0*/  ISETP.NE.AND P1, PT, R10, R8, PT ;  /* 0x000000080a00720c */ /* 0x010fda0003f25270 */
[----:B-----5:R-:W-:Y:S01]  /*04c0*/  @!P1 ISETP.EQ.AND P0, PT, R17, R8, PT ;  /* 0x000000081100920c */ /* 0x020fe20003f02270 */
[----:B0-----:R-:W-:-:S12]  /*04d0*/  @!P1 BRA `(.L_x_2) ;  /* 0x0000000000289947 */ /* 0x001fd80003800000 */
[----:B------:R-:W-:-:S13]  /*04e0*/  ISETP.NE.AND P1, PT, R11, R9, PT ;  /* 0x000000090b00720c */ /* 0x000fda0003f25270 */
[----:B------:R-:W-:Y:S01]  /*04f0*/  @!P1 ISETP.EQ.AND P0, PT, R18, R9, PT ;  /* 0x000000091200920c */ /* 0x000fe20003f02270 */
[----:B------:R-:W-:-:S12]  /*0500*/  @!P1 BRA `(.L_x_2) ;  /* 0x00000000001c9947 */ /* 0x000fd80003800000 */
[--C-:B-123--:R-:W-:Y:S02]  /*0510*/  IMAD.IADD R0, R18, 0x1, -R9.reuse ;  /* 0x0000000112007824 */ /* 0x10efe400078e0a09 */
[--C-:B------:R-:W-:Y:S02]  /*0520*/  IMAD.IADD R3, R10, 0x1, -R8.reuse ;  /* 0x000000010a037824 */ /* 0x100fe400078e0a08 */
[----:B------:R-:W-:Y:S02]  /*0530*/  IMAD.IADD R4, R11, 0x1, -R9 ;  /* 0x000000010b047824 */ /* 0x000fe400078e0a09 */
[----:B------:R-:W-:Y:S02]  /*0540*/  IMAD.IADD R5, R17, 0x1, -R8 ;  /* 0x0000000111057824 */ /* 0x000fe400078e0a08 */
[----:B------:R-:W-:Y:S02]  /*0550*/  IMAD R0, R0, R3, RZ ;  /* 0x0000000300007224 */ /* 0x000fe400078e02ff */
[----:B------:R-:W-:-:S05]  /*0560*/  IMAD R5, R4, R5, RZ ;  /* 0x0000000504057224 */ /* 0x000fca00078e02ff */
[----:B------:R-:W-:-:S13]  /*0570*/  ISETP.EQ.AND P0, PT, R0, R5, PT ;  /* 0x000000050000720c */ /* 0x000fda0003f02270 */
.L_x_2:
[----:B------:R-:W-:Y:S01]  /*0580*/  SEL R16, RZ, 0x1, !P0 ;  /* 0x00000001ff107807 */ /* 0x000fe20004000000 */
[----:B------:R0:W-:Y:S01]  /*0590*/  STL.128 [R1], R8 ;  /* 0x0000000801007387 */ /* 0x0001e20000100c00 */
[----:B-123--:R-:W-:Y:S01]  /*05a0*/  MOV R0, 0x0 ;  /* 0x0000000000007802 */ /* 0x00efe20000000f00 */
[----:B------:R-:W1:Y:S01]  /*05b0*/  LDCU.64 UR4, c[0x4][0x8] ;  /* 0x01000100ff0477ac */ /* 0x000e620008000a00 */
[----:B------:R-:W-:Y:S01]  /*05c0*/  IMAD.MOV.U32 R6, RZ, RZ, R24 ;  /* 0x000000ffff067224 */ /* 0x000fe200078e0018 */
[----:B------:R0:W-:Y:S01]  /*05d0*/  STL.128 [R1+0x10], R16 ;  /* 0x0000101001007387 */ /* 0x0001e20000100c00 */
[----:B------:R0:W2:Y:S01]  /*05e0*/  LDC.64 R12, c[0x4][R0] ;  /* 0x01000000000c7b82 */ /* 0x0000a20000000a00 */
[----:B------:R-:W-:Y:S02]  /*05f0*/  IMAD.MOV.U32 R7, RZ, RZ, R2 ;  /* 0x000000ffff077224 */ /* 0x000fe400078e0002 */
[----:B-1----:R-:W-:Y:S02]  /*0600*/  IMAD.U32 R4, RZ, RZ, UR4 ;  /* 0x00000004ff047e24 */ /* 0x002fe4000f8e00ff */
[----:B0-----:R-:W-:-:S07]  /*0610*/  IMAD.U32 R5, RZ, RZ, UR5 ;  /* 0x00000005ff057e24 */ /* 0x001fce000f8e00ff */
[----:B------:R-:W-:-:S07]  /*0620*/  LEPC R20, `(.L_x_3) ;  /* 0x000000001014794e */ /* 0x000fce0000000000 */
[----:B--2---:R-:W-:Y:S05]  /*0630*/  CALL.ABS.NOINC R12 ;  /* 0x000000000c007343 */ /* 0x004fea0003c00000 */
.L_x_3:
[----:B------:R-:W-:Y:S01]  /*0640*/  ISETP.NE.AND P6, PT, R25, RZ, PT ;  /* 0x000000ff1900720c */ /* 0x000fe20003fc5270 */
[----:B------:R-:W-:Y:S05]  /*0650*/  WARPSYNC.ALL ;  /* 0x0000000000007948 */ /* 0x000fea0003800000 */
[----:B------:R-:W-:Y:S06]  /*0660*/  BAR.SYNC.DEFER_BLOCKING 0x0 ;  /* 0x0000000000007b1d */ /* 0x000fec0000010000 */
[----:B------:R-:W-:Y:S04]  /*0670*/  BSSY.RECONVERGENT B0, `(.L_x_4) ;  /* 0x000000b000007945 */ /* 0x000fe80003800200 */
[----:B------:R-:W-:Y:S05]  /*0680*/  @P6 BRA `(.L_x_5) ;  /* 0x0000000000246947 */ /* 0x000fea0003800000 */
[----:B------:R-:W0:Y:S01]  /*0690*/  S2UR UR5, SR_CgaCtaId ;  /* 0x00000000000579c3 */ /* 0x000e220000008800 */
[----:B------:R-:W-:Y:S01]  /*06a0*/  UMOV UR4, 0x400 ;  /* 0x0000040000047882 */ /* 0x000fe20000000000 */
[----:B------:R-:W-:Y:S02]  /*06b0*/  IMAD.MOV.U32 R4, RZ, RZ, 0x3b9aca00 ;  /* 0x3b9aca00ff047424 */ /* 0x000fe400078e00ff */
[----:B------:R-:W-:Y:S02]  /*06c0*/  IMAD.MOV.U32 R5, RZ, RZ, 0xa ;  /* 0x0000000aff057424 */ /* 0x000fe400078e00ff */
[----:B------:R-:W-:Y:S01]  /*06d0*/  IMAD.MOV.U32 R0, RZ, RZ, -0x1 ;  /* 0xffffffffff007424 */ /* 0x000fe200078e00ff */
[----:B0-----:R-:W-:-:S09]  /*06e0*/  ULEA UR4, UR5, UR4, 0x18 ;  /* 0x0000000405047291 */ /* 0x001fd2000f8ec0ff */
[----:B------:R0:W-:Y:S04]  /*06f0*/  STS.64 [UR4+0x18], R4 ;  /* 0x00001804ff007988 */ /* 0x0001e80008000a04 */
[----:B------:R0:W-:Y:S04]  /*0700*/  STS [UR4+0x14], R0 ;  /* 0x00001400ff007988 */ /* 0x0001e80008000804 */
[----:B------:R-:W-:Y:S01]  /*0710*/  STS [UR4+0x20], RZ ;  /* 0x000020ffff007988 */ /* 0x000fe20008000804 */
.L_x_5:
[----:B------:R-:W-:Y:S05]  /*0720*/  BSYNC.RECONVERGENT B0 ;  /* 0x0000000000007941 */ /* 0x000fea0003800200 */
.L_x_4:
[----:B------:R-:W1:Y:S08]  /*0730*/  S2UR UR38, SR_CgaCtaId ;  /* 0x00000000002679c3 */ /* 0x000e700000008800 */
[----:B------:R-:W-:Y:S01]  /*0740*/  BAR.SYNC.DEFER_BLOCKING 0x0 ;  /* 0x0000000000007b1d */ /* 0x000fe20000010000 */
[----:B------:R-:W-:-:S05]  /*0750*/  IMAD.MOV.U32 R14, RZ, RZ, 0x4 ;  /* 0x00000004ff0e7424 */ /* 0x000fca00078e00ff */
[----:B------:R-:W-:Y:S02]  /*0760*/  UMOV UR4, 0x400 ;  /* 0x0000040000047882 */ /* 0x000fe40000000000 */
[----:B------:R-:W2:Y:S01]  /*0770*/  LDC.64 R8, c[0x0][0x398] ;  /* 0x0000e600ff087b82 */ /* 0x000ea20000000a00 */
[----:B-1----:R-:W-:-:S09]  /*0780*/  ULEA UR5, UR38, UR4, 0x18 ;  /* 0x0000000426057291 */ /* 0x002fd2000f8ec0ff */
[----:B0-----:R-:W0:Y:S04]  /*0790*/  LDS.128 R4, [UR5] ;  /* 0x00000005ff047984 */ /* 0x001e280008000c00 */
[----:B------:R-:W1:Y:S04]  /*07a0*/  LDS R3, [UR5+0x10] ;  /* 0x00001005ff037984 */ /* 0x000e680008000800 */
[----:B------:R-:W3:Y:S01]  /*07b0*/  LDS R0, [UR5+0x18] ;  /* 0x00001805ff007984 */ /* 0x000ee20008000800 */
[-C--:B0-----:R-:W-:Y:S01]  /*07c0*/  ISETP.NE.AND P2, PT, R6, R4.reuse, PT ;  /* 0x000000040600720c */ /* 0x081fe20003f45270 */
[C-C-:B------:R-:W-:Y:S01]  /*07d0*/  IMAD.IADD R10, R17.reuse, 0x1, -R4.reuse ;  /* 0x00000001110a7824 */ /* 0x140fe200078e0a04 */
[-C--:B------:R-:W-:Y:S01]  /*07e0*/  ISETP.GE.AND P4, PT, R18, R5.reuse, PT ;  /* 0x000000051200720c */ /* 0x080fe20003f86270 */
[----:B------:R-:W-:Y:S01]  /*07f0*/  IMAD.IADD R13, R6, 0x1, -R4 ;  /* 0x00000001060d7824 */ /* 0x000fe200078e0a04 */
[C---:B------:R-:W-:Y:S01]  /*0800*/  ISETP.GE.AND P0, PT, R18.reuse, R5, PT ;  /* 0x000000051200720c */ /* 0x040fe20003f06270 */
[----:B------:R-:W-:Y:S01]  /*0810*/  IMAD.IADD R12, R18, 0x1, -R5 ;  /* 0x00000001120c7824 */ /* 0x000fe200078e0a05 */
[C---:B------:R-:W-:Y:S01]  /*0820*/  ISETP.GE.AND P3, PT, R17.reuse, R4, PT ;  /* 0x000000041100720c */ /* 0x040fe20003f66270 */
[----:B------:R-:W-:Y:S01]  /*0830*/  IMAD R11, R10, R10, RZ ;  /* 0x0000000a0a0b7224 */ /* 0x000fe200078e02ff */
[----:B------:R-:W-:Y:S01]  /*0840*/  SEL R14, R14, 0x3, P4 ;  /* 0x000000030e0e7807 */ /* 0x000fe20002000000 */
[C---:B------:R-:W-:Y:S01]  /*0850*/  IMAD R6, R12.reuse, R13, RZ ;  /* 0x0000000d0c067224 */ /* 0x040fe200078e02ff */
[C---:B------:R-:W-:Y:S01]  /*0860*/  ISETP.GE.AND P1, PT, R17.reuse, R4, P0 ;  /* 0x000000041100720c */ /* 0x040fe20000726270 */
[----:B------:R-:W-:Y:S01]  /*0870*/  IMAD R11, R12, R12, R11 ;  /* 0x0000000c0c0b7224 */ /* 0x000fe200078e020b */
[----:B------:R-:W-:Y:S01]  /*0880*/  ISETP.LT.AND P0, PT, R17, R4, P0 ;  /* 0x000000041100720c */ /* 0x000fe20000701270 */
[----:B--2---:R-:W-:Y:S01]  /*0890*/  IMAD.WIDE.U32 R12, R22, 0x4, R8 ;  /* 0x00000004160c7825 */ /* 0x004fe200078e0008 */
[----:B------:R-:W-:-:S03]  /*08a0*/  SEL R14, R14, 0x4, !P3 ;  /* 0x000000040e0e7807 */ /* 0x000fc60005800000 */
[----:B------:R-:W-:Y:S01]  /*08b0*/  IMAD.WIDE.U32 R8, R25, 0x4, R8 ;  /* 0x0000000419087825 */ /* 0x000fe200078e0008 */
[----:B-1-3--:R-:W-:Y:S07]  /*08c0*/  @P2 BRA `(.L_x_6) ;  /* 0x0000000000942947 */ /* 0x00afee0003800000 */
[----:B------:R-:W-:Y:S01]  /*08d0*/  SEL R14, R14, 0x2, !P0 ;  /* 0x000000020e0e7807 */ /* 0x000fe20004000000 */
[----:B------:R-:W-:Y:S01]  /*08e0*/  BSSY B0, `(.L_x_7) ;  /* 0x0000022000007945 */ /* 0x000fe20003800000 */
[----:B------:R-:W-:Y:S02]  /*08f0*/  UIADD3 UR4, UPT, UPT, UR4, 0x20, URZ ;  /* 0x0000002004047890 */ /* 0x000fe4000fffe0ff */
[----:B------:R-:W-:Y:S02]  /*0900*/  SEL R14, R14, 0x1, !P1 ;  /* 0x000000010e0e7807 */ /* 0x000fe40004800000 */
[----:B------:R-:W-:-:S12]  /*0910*/  ULEA UR38, UR38, UR4, 0x18 ;  /* 0x0000000426267291 */ /* 0x000fd8000f8ec0ff */
.L_x_11:
[----:B------:R-:W-:Y:S01]  /*0920*/  IMAD.U32 R7, RZ, RZ, UR38 ;  /* 0x00000026ff077e24 */ /* 0x000fe2000f8e00ff */
[----:B------:R-:W-:Y:S05]  /*0930*/  YIELD ;  /* 0x0000000000007946 */ /* 0x000fea0003800000 */
[----:B------:R-:W-:Y:S01]  /*0940*/  IMAD.MOV.U32 R19, RZ, RZ, 0x1 ;  /* 0x00000001ff137424 */ /* 0x000fe200078e00ff */
[----:B------:R-:W-:Y:S01]  /*0950*/  BSSY.RECONVERGENT B1, `(.L_x_8) ;  /* 0x0000019000017945 */ /* 0x000fe20003800200 */
[----:B------:R-:W-:-:S05]  /*0960*/  IMAD.MOV.U32 R18, RZ, RZ, RZ ;  /* 0x000000ffff127224 */ /* 0x000fca00078e00ff */
[----:B0-----:R-:W0:Y:S02]  /*0970*/  ATOMS.CAS R7, [R7], R18, R19 ;  /* 0x000000120707738d */ /* 0x001e240000000013 */
[C---:B0-----:R-:W-:Y:S02]  /*0980*/  ISETP.NE.AND P0, PT, R7.reuse, RZ, PT ;  /* 0x000000ff0700720c */ /* 0x041fe40003f05270 */
[----:B------:R-:W-:-:S11]  /*0990*/  ISETP.NE.AND P1, PT, R7, RZ, PT ;  /* 0x000000ff0700720c */ /* 0x000fd60003f25270 */
[----:B------:R-:W-:Y:S05]  /*09a0*/  @P0 BRA `(.L_x_9) ;  /* 0x00000000004c0947 */ /* 0x000fea0003800000 */
[----:B------:R-:W2:Y:S01]  /*09b0*/  LDG.E R5, desc[UR36][R12.64] ;  /* 0x000000240c057981 */ /* 0x000ea2000c1e1900 */
[----:B------:R-:W0:Y:S01]  /*09c0*/  S2UR UR5, SR_CgaCtaId ;  /* 0x00000000000579c3 */ /* 0x000e220000008800 */
[----:B------:R-:W-:Y:S02]  /*09d0*/  UMOV UR4, 0x400 ;  /* 0x0000040000047882 */ /* 0x000fe40000000000 */
[----:B0-----:R-:W-:Y:S01]  /*09e0*/  ULEA UR4, UR5, UR4, 0x18 ;  /* 0x0000000405047291 */ /* 0x001fe2000f8ec0ff */
[----:B--2---:R-:W-:-:S13]  /*09f0*/  ISETP.GE.AND P0, PT, R5, 0x1, PT ;  /* 0x000000010500780c */ /* 0x004fda0003f06270 */
[----:B------:R-:W-:Y:S05]  /*0a00*/  @!P0 BRA `(.L_x_10) ;  /* 0x0000000000308947 */ /* 0x000fea0003800000 */
[----:B------:R-:W2:Y:S02]  /*0a10*/  LDG.E R5, desc[UR36][R8.64] ;  /* 0x0000002408057981 */ /* 0x000ea4000c1e1900 */
[----:B--2---:R-:W-:-:S04]  /*0a20*/  ISETP.GE.AND P0, PT, R5, 0x1, PT ;  /* 0x000000010500780c */ /* 0x004fc80003f06270 */
[----:B------:R-:W-:-:S04]  /*0a30*/  ISETP.EQ.OR P0, PT, R25, R22, !P0 ;  /* 0x000000161900720c */ /* 0x000fc80004702670 */
[----:B------:R-:W-:-:S04]  /*0a40*/  ISETP.NE.OR P0, PT, R17, R4, P0 ;  /* 0x000000041100720c */ /* 0x000fc80000705670 */
[----:B------:R-:W-:-:S04]  /*0a50*/  ISETP.NE.OR P0, PT, R14, R3, P0 ;  /* 0x000000030e00720c */ /* 0x000fc80000705670 */
[----:B------:R-:W-:-:S13]  /*0a60*/  ISETP.GE.OR P0, PT, R11, R0, P0 ;  /* 0x000000000b00720c */ /* 0x000fda0000706670 */
[----:B------:R-:W0:Y:S01]  /*0a70*/  @!P0 S2R R6, SR_CgaCtaId ;  /* 0x0000000000068919 */ /* 0x000e220000008800 */
[----:B------:R-:W-:Y:S01]  /*0a80*/  @!P0 MOV R5, 0x400 ;  /* 0x0000040000058802 */ /* 0x000fe20000000f00 */
[----:B------:R-:W-:-:S03]  /*0a90*/  @!P0 IMAD.MOV.U32 R0, RZ, RZ, R11 ;  /* 0x000000ffff008224 */ /* 0x000fc600078e000b */
[----:B0-----:R-:W-:-:S05]  /*0aa0*/  @!P0 LEA R6, R6, R5, 0x18 ;  /* 0x0000000506068211 */ /* 0x001fca00078ec0ff */
[----:B------:R0:W-:Y:S04]  /*0ab0*/  @!P0 STS [R6+0x18], R11 ;  /* 0x0000180b06008388 */ /* 0x0001e80000000800 */
[----:B------:R0:W-:Y:S02]  /*0ac0*/  @!P0 STS [R6+0x14], R25 ;  /* 0x0000141906008388 */ /* 0x0001e40000000800 */
.L_x_10:
[----:B------:R-:W-:Y:S01]  /*0ad0*/  STS [UR4+0x20], RZ ;  /* 0x000020ffff007988 */ /* 0x000fe20008000804 */
.L_x_9:
[----:B------:R-:W-:Y:S05]  /*0ae0*/  BSYNC.RECONVERGENT B1 ;  /* 0x0000000000017941 */ /* 0x000fea0003800200 */
.L_x_8:
[----:B------:R-:W-:Y:S05]  /*0af0*/  @P1 BRA `(.L_x_11) ;  /* 0xfffffffc00881947 */ /* 0x000fea000383ffff */
[----:B------:R-:W-:Y:S05]  /*0b00*/  BSYNC B0 ;  /* 0x0000000000007941 */ /* 0x000fea0003800000 */
.L_x_7:
[----:B------:R-:W-:Y:S05]  /*0b10*/  BRA `(.L_x_12) ;  /* 0x0000000400247947 */ /* 0x000fea0003800000 */
.L_x_6:
[----:B------:R-:W-:-:S13]  /*0b20*/  ISETP.NE.AND P2, PT, R7, R5, PT ;  /* 0x000000050700720c */ /* 0x000fda0003f45270 */
[----:B------:R-:W-:Y:S05]  /*0b30*/  @!P2 BRA `(.L_x_13) ;  /* 0x000000000094a947 */ /* 0x000fea0003800000 */
[----:B------:R-:W-:Y:S01]  /*0b40*/  IMAD.IADD R5, R7, 0x1, -R5 ;  /* 0x0000000107057824 */ /* 0x000fe200078e0a05 */
[----:B------:R-:W-:Y:S01]  /*0b50*/  SEL R14, R14, 0x2, !P0 ;  /* 0x000000020e0e7807 */ /* 0x000fe20004000000 */
[----:B------:R-:W-:Y:S02]  /*0b60*/  UIADD3 UR4, UPT, UPT, UR4, 0x20, URZ ;  /* 0x0000002004047890 */ /* 0x000fe4000fffe0ff */
[----:B------:R-:W-:Y:S01]  /*0b70*/  IMAD R5, R10, R5, RZ ;  /* 0x000000050a057224 */ /* 0x000fe200078e02ff */
[----:B------:R-:W-:Y:S01]  /*0b80*/  SEL R14, R14, 0x1, !P1 ;  /* 0x000000010e0e7807 */ /* 0x000fe20004800000 */
[----:B------:R-:W-:-:S12]  /*0b90*/  ULEA UR38, UR38, UR4, 0x18 ;  /* 0x0000000426267291 */ /* 0x000fd8000f8ec0ff */
.L_x_17:
        /* <DEDUP_REMOVED lines=27> */
.L_x_16:
[----:B------:R-:W-:Y:S01]  /*0d50*/  STS [UR4+0x20], RZ ;  /* 0x000020ffff007988 */ /* 0x000fe20008000804 */
.L_x_15:
[----:B------:R-:W-:Y:S05]  /*0d60*/  BSYNC.RECONVERGENT B0 ;  /* 0x0000000000007941 */ /* 0x000fea0003800200 */
.L_x_14:
[----:B------:R-:W-:Y:S05]  /*0d70*/  @P1 BRA `(.L_x_17) ;  /* 0xfffffffc00881947 */ /* 0x000fea000383ffff */
[----:B------:R-:W-:Y:S05]  /*0d80*/  BRA `(.L_x_12) ;  /* 0x0000000000887947 */ /* 0x000fea0003800000 */
.L_x_13:
[----:B------:R-:W-:Y:S01]  /*0d90*/  SEL R14, R14, 0x2, !P0 ;  /* 0x000000020e0e7807 */ /* 0x000fe20004000000 */
[----:B------:R-:W-:-:S03]  /*0da0*/  UIADD3 UR4, UPT, UPT, UR4, 0x20, URZ ;  /* 0x0000002004047890 */ /* 0x000fc6000fffe0ff */
[----:B------:R-:W-:Y:S01]  /*0db0*/  SEL R14, R14, 0x1, !P1 ;  /* 0x000000010e0e7807 */ /* 0x000fe20004800000 */
[----:B------:R-:W-:-:S12]  /*0dc0*/  ULEA UR38, UR38, UR4, 0x18 ;  /* 0x0000000426267291 */ /* 0x000fd8000f8ec0ff */
.L_x_21:
        /* <DEDUP_REMOVED lines=27> */
.L_x_20:
[----:B------:R-:W-:Y:S01]  /*0f80*/  STS [UR4+0x20], RZ ;  /* 0x000020ffff007988 */ /* 0x000fe20008000804 */
.L_x_19:
[----:B------:R-:W-:Y:S05]  /*0f90*/  BSYNC.RECONVERGENT B0 ;  /* 0x0000000000007941 */ /* 0x000fea0003800200 */
.L_x_18:
[----:B------:R-:W-:Y:S05]  /*0fa0*/  @P1 BRA `(.L_x_21) ;  /* 0xfffffffc00881947 */ /* 0x000fea000383ffff */
.L_x_12:
[----:B------:R-:W1:Y:S01]  /*0fb0*/  S2R R3, SR_CgaCtaId ;  /* 0x0000000000037919 */ /* 0x000e620000008800 */
[----:B------:R-:W-:Y:S01]  /*0fc0*/  ISETP.NE.AND P0, PT, R25, RZ, PT ;  /* 0x000000ff1900720c */ /* 0x000fe20003f05270 */
[----:B------:R-:W-:Y:S05]  /*0fd0*/  WARPSYNC.ALL ;  /* 0x0000000000007948 */ /* 0x000fea0003800000 */
[----:B------:R-:W-:-:S04]  /*0fe0*/  MOV R0, 0x400 ;  /* 0x0000040000007802 */ /* 0x000fc80000000f00 */
[----:B-1----:R-:W-:-:S05]  /*0ff0*/  LEA R0, R3, R0, 0x18 ;  /* 0x0000000003007211 */ /* 0x002fca00078ec0ff */
[----:B------:R1:W-:Y:S01]  /*1000*/  STS [R0+0x1c], R7 ;  /* 0x00001c0700007388 */ /* 0x0003e20000000800 */
[----:B------:R-:W-:Y:S06]  /*1010*/  BAR.SYNC.DEFER_BLOCKING 0x0 ;  /* 0x0000000000007b1d */ /* 0x000fec0000010000 */
[----:B------:R-:W-:Y:S05]  /*1020*/  @P0 BRA `(.L_x_22) ;  /* 0x0000000000640947 */ /* 0x000fea0003800000 */
[----:B-1----:R-:W1:Y:S01]  /*1030*/  LDS R0, [R0+0x14] ;  /* 0x0000140000007984 */ /* 0x002e620000000800 */
[----:B------:R-:W-:Y:S01]  /*1040*/  MOV R3, 0x0 ;  /* 0x0000000000037802 */ /* 0x000fe20000000f00 */
[----:B------:R-:W2:Y:S01]  /*1050*/  LDCU.64 UR4, c[0x4][0x10] ;  /* 0x01000200ff0477ac */ /* 0x000ea20008000a00 */
[----:B0-----:R-:W-:Y:S01]  /*1060*/  IMAD.MOV.U32 R6, RZ, RZ, R24 ;  /* 0x000000ffff067224 */ /* 0x001fe200078e0018 */
[----:B------:R0:W-:Y:S01]  /*1070*/  STL.64 [R1], R22 ;  /* 0x0000001601007387 */ /* 0x0001e20000100a00 */
[----:B------:R0:W3:Y:S01]  /*1080*/  LDC.64 R8, c[0x4][R3] ;  /* 0x0100000003087b82 */ /* 0x0000e20000000a00 */
[----:B------:R-:W-:Y:S02]  /*1090*/  IMAD.MOV.U32 R7, RZ, RZ, R2 ;  /* 0x000000ffff077224 */ /* 0x000fe400078e0002 */
[----:B--2---:R-:W-:Y:S02]  /*10a0*/  IMAD.U32 R4, RZ, RZ, UR4 ;  /* 0x00000004ff047e24 */ /* 0x004fe4000f8e00ff */
[----:B------:R-:W-:Y:S01]  /*10b0*/  IMAD.U32 R5, RZ, RZ, UR5 ;  /* 0x00000005ff057e24 */ /* 0x000fe2000f8e00ff */
[----:B-1----:R0:W-:Y:S06]  /*10c0*/  STL [R1+0x8], R0 ;  /* 0x0000080001007387 */ /* 0x0021ec0000100800 */
[----:B------:R-:W-:-:S07]  /*10d0*/  LEPC R20, `(.L_x_23) ;  /* 0x000000001014794e */ /* 0x000fce0000000000 */
[----:B0--3--:R-:W-:Y:S05]  /*10e0*/  CALL.ABS.NOINC R8 ;  /* 0x0000000008007343 */ /* 0x009fea0003c00000 */
.L_x_23:
[----:B------:R-:W0:Y:S01]  /*10f0*/  S2UR UR5, SR_CgaCtaId ;  /* 0x00000000000579c3 */ /* 0x000e220000008800 */
[----:B------:R-:W-:Y:S02]  /*1100*/  UMOV UR4, 0x400 ;  /* 0x0000040000047882 */ /* 0x000fe40000000000 */
[----:B0-----:R-:W-:-:S09]  /*1110*/  ULEA UR4, UR5, UR4, 0x18 ;  /* 0x0000000405047291 */ /* 0x001fd2000f8ec0ff */
[----:B------:R-:W0:Y:S02]  /*1120*/  LDS R7, [UR4+0x14] ;  /* 0x00001404ff077984 */ /* 0x000e240008000800 */
[----:B0-----:R-:W-:-:S13]  /*1130*/  ISETP.NE.AND P0, PT, R7, -0x1, PT ;  /* 0xffffffff0700780c */ /* 0x001fda0003f05270 */
[----:B------:R-:W-:Y:S05]  /*1140*/  @!P0 BRA `(.L_x_22) ;  /* 0x00000000001c8947 */ /* 0x000fea0003800000 */
[----:B------:R-:W0:Y:S01]  /*1150*/  LDC.64 R2, c[0x0][0x3b0] ;  /* 0x0000ec00ff027b82 */ /* 0x000e220000000a00 */
[----:B------:R-:W-:-:S07]  /*1160*/  IMAD.MOV.U32 R9, RZ, RZ, 0x1 ;  /* 0x00000001ff097424 */ /* 0x000fce00078e00ff */
[----:B------:R-:W1:Y:S01]  /*1170*/  LDC.64 R4, c[0x0][0x3a8] ;  /* 0x0000ea00ff047b82 */ /* 0x000e620000000a00 */
[----:B0-----:R-:W-:-:S05]  /*1180*/  IMAD.WIDE R2, R7, 0x4, R2 ;  /* 0x0000000407027825 */ /* 0x001fca00078e0202 */
[----:B------:R2:W-:Y:S01]  /*1190*/  REDG.E.ADD.STRONG.GPU desc[UR36][R2.64], R9 ;  /* 0x000000090200798e */ /* 0x0005e2000c12e124 */
[----:B-1----:R-:W-:-:S05]  /*11a0*/  IMAD.WIDE.U32 R22, R22, 0x4, R4 ;  /* 0x0000000416167825 */ /* 0x002fca00078e0004 */
[----:B------:R2:W-:Y:S02]  /*11b0*/  REDG.E.ADD.STRONG.GPU desc[UR36][R22.64], R9 ;  /* 0x000000091600798e */ /* 0x0005e4000c12e124 */
.L_x_22:
[----:B------:R-:W-:Y:S05]  /*11c0*/  WARPSYNC.ALL ;  /* 0x0000000000007948 */ /* 0x000fea0003800000 */
[----:B------:R-:W-:Y:S06]  /*11d0*/  BAR.SYNC.DEFER_BLOCKING 0x0 ;  /* 0x0000000000007b1d */ /* 0x000fec0000010000 */
[----:B------:R-:W-:Y:S05]  /*11e0*/  EXIT ;  /* 0x000000000000794d */ /* 0x000fea0003800000 */
.L_x_24:
[----:B------:R-:W-:-:S00]  /*11f0*/  BRA `(.L_x_24) ;  /* 0xfffffffc00fc7947 */ /* 0x000fc0000383ffff */
[----:B------:R-:W-:-:S00]  /*1200*/  NOP ;  /* 0x0000000000007918 */ /* 0x000fc00000000000 */
[----:B------:R-:W-:-:S00]  /*1210*/  NOP ;  /* 0x0000000000007918 */ /* 0x000fc00000000000 */
[----:B------:R-:W-:-:S00]  /*1220*/  NOP ;  /* 0x0000000000007918 */ /* 0x000fc00000000000 */
[----:B------:R-:W-:-:S00]  /*1230*/  NOP ;  /* 0x0000000000007918 */ /* 0x000fc00000000000 */
[----:B------:R-:W-:-:S00]  /*1240*/  NOP ;  /* 0x0000000000007918 */ /* 0x000fc00000000000 */
[----:B------:R-:W-:-:S00]  /*1250*/  NOP ;  /* 0x0000000000007918 */ /* 0x000fc00000000000 */
[----:B------:R-:W-:-:S00]  /*1260*/  NOP ;  /* 0x0000000000007918 */ /* 0x000fc00000000000 */
[----:B------:R-:W-:-:S00]  /*1270*/  NOP ;  /* 0x0000000000007918 */ /* 0x000fc00000000000 */
.L_x_25:


//--------------------- .nv.global.init           --------------------------
	.section	.nv.global.init,"aw",@progbits
.nv.global.init:
	.type		$str$1,@object
	.size		$str$1,($str - $str$1)
$str$1:
        /*0000*/ 	.byte	0x25, 0x64, 0x20, 0x2d, 0x3e, 0x20, 0x25, 0x64, 0x20, 0x61, 0x6e, 0x64, 0x20, 0x68, 0x69, 0x74
        /*0010*/ 	.byte	0x20, 0x74, 0x6f, 0x20, 0x25, 0x64, 0x0a, 0x00
	.type		$str,@object
	.size		$str,(.L_0 - $str)
$str:
        /*0018*/ 	.byte	0x7b, 0x25, 0x64, 0x2c, 0x25, 0x64, 0x7d, 0x20, 0x26, 0x20, 0x7b, 0x25, 0x64, 0x2c, 0x25, 0x64
        /*0028*/ 	.byte	0x7d, 0x20, 0x6c, 0x69, 0x6e, 0x65, 0x20, 0x69, 0x73, 0x20, 0x25, 0x64, 0x20, 0x63, 0x6f, 0x6c
        /*0038*/ 	.byte	0x6c, 0x69, 0x6e, 0x65, 0x61, 0x72, 0x20, 0x74, 0x6f, 0x20, 0x7b, 0x25, 0x64, 0x2c, 0x25, 0x64
        /*0048*/ 	.byte	0x7d, 0x2c, 0x20, 0x64, 0x69, 0x72, 0x20, 0x69, 0x73, 0x20, 0x25, 0x64, 0x20, 0x0a, 0x00
.L_0:


//--------------------- .nv.shared._Z21tankInteractionKernelPiS_S_S_iiS_S_ --------------------------
	.section	.nv.shared._Z21tankInteractionKernelPiS_S_S_iiS_S_,"aw",@nobits
	.sectionflags	@""
	.align	4
.nv.shared._Z21tankInteractionKernelPiS_S_S_iiS_S_:
	.zero		1060


//--------------------- .nv.shared.reserved.0     --------------------------
	.section	.nv.shared.reserved.0,"aw",@nobits
	.weak		__nv_reservedSMEM_offset_0_alias
	.size		__nv_reservedSMEM_offset_0_alias, 0, 64
	.other		__nv_reservedSMEM_offset_0_alias,@"STO_CUDA_RESERVED_SHARED STV_DEFAULT"
__nv_reservedSMEM_offset_0_alias:
	.zero		0
	.zero		64


//--------------------- .nv.constant0._Z21tankInteractionKernelPiS_S_S_iiS_S_ --------------------------
	.section	.nv.constant0._Z21tankInteractionKernelPiS_S_S_iiS_S_,"a",@progbits
	.sectionflags	@""
	.align	4
.nv.constant0._Z21tankInteractionKernelPiS_S_S_iiS_S_:
	.zero		952


//--------------------- SYMBOLS --------------------------

	.type		.nv.reservedSmem.offset0,@object
	.size		.nv.reservedSmem.offset0,0x4
	.type		.nv.reservedSmem.cap,@object
	.size		.nv.reservedSmem.cap,0x4
	.type		vprintf,@function
